	.headerflags	@"EF_CUDA_TEXMODE_UNIFIED EF_CUDA_64BIT_ADDRESS EF_CUDA_SM86 EF_CUDA_VIRTUAL_SM(EF_CUDA_SM86)"
	.elftype	@"ET_EXEC"


//--------------------- .nv.info                  --------------------------
	.section	.nv.info,"",@"SHT_CUDA_INFO"
	.align	4


	//----- nvinfo : EIATTR_REGCOUNT
	.align		4
        /*0000*/ 	.byte	0x04, 0x2f
        /*0002*/ 	.short	(.L_1 - .L_0)
	.align		4
.L_0:
        /*0004*/ 	.word	index@(triton_mm)
        /*0008*/ 	.word	0x00000050


	//----- nvinfo : EIATTR_MIN_STACK_SIZE
	.align		4
.L_1:
        /*000c*/ 	.byte	0x04, 0x12
        /*000e*/ 	.short	(.L_3 - .L_2)
	.align		4
.L_2:
        /*0010*/ 	.word	index@(triton_mm)
        /*0014*/ 	.word	0x00000008


	//----- nvinfo : EIATTR_FRAME_SIZE
	.align		4
.L_3:
        /*0018*/ 	.byte	0x04, 0x11
        /*001a*/ 	.short	(.L_5 - .L_4)
	.align		4
.L_4:
        /*001c*/ 	.word	index@(triton_mm)
        /*0020*/ 	.word	0x00000008


	//----- nvinfo : EIATTR_MIN_STACK_SIZE
	.align		4
.L_5:
        /*0024*/ 	.byte	0x04, 0x12
        /*0026*/ 	.short	(.L_7 - .L_6)
	.align		4
.L_6:
        /*0028*/ 	.word	index@(triton_mm)
        /*002c*/ 	.word	0x00000008
.L_7:


//--------------------- .nv.info.triton_mm        --------------------------
	.section	.nv.info.triton_mm,"",@"SHT_CUDA_INFO"
	.sectionflags	@""
	.align	4


	//----- nvinfo : EIATTR_CUDA_API_VERSION
	.align		4
        /*0000*/ 	.byte	0x04, 0x37
        /*0002*/ 	.short	(.L_9 - .L_8)
.L_8:
        /*0004*/ 	.word	0x0000007c


	//----- nvinfo : EIATTR_SW2861232_WAR
	.align		4
.L_9:
        /*0008*/ 	.byte	0x01, 0x35
	.zero		2


	//----- nvinfo : EIATTR_PARAM_CBANK
	.align		4
        /*000c*/ 	.byte	0x04, 0x0a
        /*000e*/ 	.short	(.L_11 - .L_10)
	.align		4
.L_10:
        /*0010*/ 	.word	index@(.nv.constant0.triton_mm)
        /*0014*/ 	.short	0x0160
        /*0016*/ 	.short	0x0020


	//----- nvinfo : EIATTR_CBANK_PARAM_SIZE
	.align		4
.L_11:
        /*0018*/ 	.byte	0x03, 0x19
        /*001a*/ 	.short	0x0020


	//----- nvinfo : EIATTR_KPARAM_INFO
	.align		4
        /*001c*/ 	.byte	0x04, 0x17
        /*001e*/ 	.short	(.L_13 - .L_12)
.L_12:
        /*0020*/ 	.word	0x00000000
        /*0024*/ 	.short	0x0003
        /*0026*/ 	.short	0x0018
        /*0028*/ 	.byte	0x00, 0xf4, 0x21, 0x00


	//----- nvinfo : EIATTR_KPARAM_INFO
	.align		4
.L_13:
        /*002c*/ 	.byte	0x04, 0x17
        /*002e*/ 	.short	(.L_15 - .L_14)
.L_14:
        /*0030*/ 	.word	0x00000000
        /*0034*/ 	.short	0x0002
        /*0036*/ 	.short	0x0010
        /*0038*/ 	.byte	0x00, 0xf4, 0x21, 0x00


	//----- nvinfo : EIATTR_KPARAM_INFO
	.align		4
.L_15:
        /*003c*/ 	.byte	0x04, 0x17
        /*003e*/ 	.short	(.L_17 - .L_16)
.L_16:
        /*0040*/ 	.word	0x00000000
        /*0044*/ 	.short	0x0001
        /*0046*/ 	.short	0x0008
        /*0048*/ 	.byte	0x00, 0xf4, 0x21, 0x00


	//----- nvinfo : EIATTR_KPARAM_INFO
	.align		4
.L_17:
        /*004c*/ 	.byte	0x04, 0x17
        /*004e*/ 	.short	(.L_19 - .L_18)
.L_18:
        /*0050*/ 	.word	0x00000000
        /*0054*/ 	.short	0x0000
        /*0056*/ 	.short	0x0000
        /*0058*/ 	.byte	0x00, 0xf4, 0x21, 0x00


	//----- nvinfo : EIATTR_MAXREG_COUNT
	.align		4
.L_19:
        /*005c*/ 	.byte	0x03, 0x1b
        /*005e*/ 	.short	0x00ff


	//----- nvinfo : EIATTR_EXIT_INSTR_OFFSETS
	.align		4
        /*0060*/ 	.byte	0x04, 0x1c
        /*0062*/ 	.short	(.L_21 - .L_20)


	//   ....[0]....
.L_20:
        /*0064*/ 	.word	0x00001550


	//   ....[1]....
        /*0068*/ 	.word	0x000015a0


	//----- nvinfo : EIATTR_REQNTID
	.align		4
.L_21:
        /*006c*/ 	.byte	0x04, 0x10
        /*006e*/ 	.short	(.L_23 - .L_22)
.L_22:
        /*0070*/ 	.word	0x00000100
        /*0074*/ 	.word	0x00000001
        /*0078*/ 	.word	0x00000001
.L_23:


//--------------------- .nv.callgraph             --------------------------
	.section	.nv.callgraph,"",@"SHT_CUDA_CALLGRAPH"
	.align	4
	.sectionentsize	8
	.align		4
        /*0000*/ 	.word	0x00000000
	.align		4
        /*0004*/ 	.word	0xffffffff
	.align		4
        /*0008*/ 	.word	0x00000000
	.align		4
        /*000c*/ 	.word	0xfffffffe
	.align		4
        /*0010*/ 	.word	0x00000000
	.align		4
        /*0014*/ 	.word	0xfffffffd
	.align		4
        /*0018*/ 	.word	0x00000000
	.align		4
        /*001c*/ 	.word	0xfffffffc


//--------------------- .nv.rel.action            --------------------------
	.section	.nv.rel.action,"",@"SHT_CUDA_RELOCINFO"
	.align	8
	.sectionentsize	8
        /*0000*/ 	.byte	0x73, 0x00, 0x00, 0x00, 0x00, 0x00, 0x00, 0x00, 0x00, 0x00, 0x00, 0x11, 0x25, 0x00, 0x05, 0x36


//--------------------- .nv.constant0.triton_mm   --------------------------
	.section	.nv.constant0.triton_mm,"a",@progbits
	.sectionflags	@""
	.align	4
.nv.constant0.triton_mm:
	.zero		384


//--------------------- .text.triton_mm           --------------------------
	.section	.text.triton_mm,"ax",@progbits
	.sectionflags	@"SHF_BARRIERS=1"
	.sectioninfo	@"SHI_REGISTERS=80"
	.align	128
        .global         triton_mm
        .type           triton_mm,@function
        .size           triton_mm,(.L_x_2 - triton_mm)
        .other          triton_mm,@"STO_CUDA_ENTRY STV_DEFAULT"
triton_mm:
.text.triton_mm:
[----:B------:R-:W-:-:S03]  /*0000*/  IMAD.MOV.U32 R1, RZ, RZ, c[0x0][0x28] ;  /* 0x00000a00ff017624 */ /* 0x000fc600078e00ff */
[----:B------:R-:W1:Y:S01]  /*0010*/  S2R R9, SR_CTAID.X ;  /* 0x0000000000097919 */ /* 0x000e620000002500 */
[----:B------:R-:W-:Y:S01]  /*0020*/  IMAD.MOV.U32 R5, RZ, RZ, -0x8 ;  /* 0xfffffff8ff057424 */ /* 0x000fe200078e00ff */
[----:B------:R-:W-:Y:S01]  /*0030*/  IADD3 R1, R1, -0x8, RZ ;  /* 0xfffffff801017810 */ /* 0x000fe20007ffe0ff */
[----:B------:R-:W-:Y:S01]  /*0040*/  IMAD.MOV.U32 R21, RZ, RZ, 0x2 ;  /* 0x00000002ff157424 */ /* 0x000fe200078e00ff */
[----:B------:R-:W2:Y:S01]  /*0050*/  S2R R15, SR_TID.X ;  /* 0x00000000000f7919 */ /* 0x000ea20000002100 */
[----:B------:R-:W-:Y:S01]  /*0060*/  ULDC.64 UR4, c[0x0][0x118] ;  /* 0x0000460000047ab9 */ /* 0x000fe20000000a00 */
[----:B------:R-:W-:Y:S01]  /*0070*/  IMAD.MOV.U32 R64, RZ, RZ, RZ ;  /* 0x000000ffff407224 */ /* 0x000fe200078e00ff */
[----:B------:R-:W-:Y:S01]  /*0080*/  CS2R R22, SRZ ;  /* 0x0000000000167805 */ /* 0x000fe2000001ff00 */
        /* <DEDUP_REMOVED lines=14> */
[----:B-1----:R-:W-:Y:S01]  /*0170*/  IMAD.HI R0, R9, 0x2aaaaaab, RZ ;  /* 0x2aaaaaab09007827 */ /* 0x002fe200078e02ff */
[----:B------:R-:W-:-:S04]  /*0180*/  IABS R8, R9 ;  /* 0x0000000900087213 */ /* 0x000fc80000000000 */
[----:B------:R-:W-:-:S04]  /*0190*/  SHF.R.U32.HI R3, RZ, 0x1f, R0 ;  /* 0x0000001fff037819 */ /* 0x000fc80000011600 */
[----:B------:R-:W-:-:S05]  /*01a0*/  LEA.HI.SX32 R0, R0, R3, 0x1c ;  /* 0x0000000300007211 */ /* 0x000fca00078fe2ff */
[C---:B------:R-:W-:Y:S02]  /*01b0*/  IMAD R2, R0.reuse, R5, 0x1 ;  /* 0x0000000100027424 */ /* 0x040fe400078e0205 */
[----:B------:R-:W-:-:S03]  /*01c0*/  IMAD R7, R0, -0x60, R9 ;  /* 0xffffffa000077824 */ /* 0x000fc600078e0209 */
[----:B------:R-:W-:Y:S02]  /*01d0*/  IMNMX R4, R2, 0x8, PT ;  /* 0x0000000802047817 */ /* 0x000fe40003800200 */
[----:B------:R-:W-:Y:S02]  /*01e0*/  IABS R10, R7 ;  /* 0x00000007000a7213 */ /* 0x000fe40000000000 */
[-C--:B------:R-:W-:Y:S02]  /*01f0*/  IABS R6, R4.reuse ;  /* 0x0000000400067213 */ /* 0x080fe40000000000 */
[-C--:B------:R-:W-:Y:S02]  /*0200*/  IABS R12, R4.reuse ;  /* 0x00000004000c7213 */ /* 0x080fe40000000000 */
[----:B------:R-:W1:Y:S01]  /*0210*/  I2F.RP R5, R6 ;  /* 0x0000000600057306 */ /* 0x000e620000209400 */
[----:B------:R-:W-:-:S04]  /*0220*/  LOP3.LUT R7, R7, R4, RZ, 0x3c, !PT ;  /* 0x0000000407077212 */ /* 0x000fc800078e3cff */
[----:B------:R-:W-:-:S03]  /*0230*/  ISETP.GE.AND P3, PT, R7, RZ, PT ;  /* 0x000000ff0700720c */ /* 0x000fc60003f66270 */
[----:B-1----:R-:W1:Y:S02]  /*0240*/  MUFU.RCP R5, R5 ;  /* 0x0000000500057308 */ /* 0x002e640000001000 */
[----:B-1----:R-:W-:-:S06]  /*0250*/  IADD3 R2, R5, 0xffffffe, RZ ;  /* 0x0ffffffe05027810 */ /* 0x002fcc0007ffe0ff */
[----:B------:R1:W3:Y:S02]  /*0260*/  F2I.FTZ.U32.TRUNC.NTZ R3, R2 ;  /* 0x0000000200037305 */ /* 0x0002e4000021f000 */
[----:B-1----:R-:W-:Y:S02]  /*0270*/  IMAD.MOV.U32 R2, RZ, RZ, RZ ;  /* 0x000000ffff027224 */ /* 0x002fe400078e00ff */
[----:B---3--:R-:W-:-:S04]  /*0280*/  IMAD.MOV R11, RZ, RZ, -R3 ;  /* 0x000000ffff0b7224 */ /* 0x008fc800078e0a03 */
[----:B------:R-:W-:-:S04]  /*0290*/  IMAD R11, R11, R6, RZ ;  /* 0x000000060b0b7224 */ /* 0x000fc800078e02ff */
[----:B------:R-:W-:-:S04]  /*02a0*/  IMAD.HI.U32 R3, R3, R11, R2 ;  /* 0x0000000b03037227 */ /* 0x000fc800078e0002 */
[----:B------:R-:W-:Y:S02]  /*02b0*/  IMAD.MOV R11, RZ, RZ, -R12 ;  /* 0x000000ffff0b7224 */ /* 0x000fe400078e0a0c */
[----:B------:R-:W-:-:S04]  /*02c0*/  IMAD.HI.U32 R2, R3, R10, RZ ;  /* 0x0000000a03027227 */ /* 0x000fc800078e00ff */
[----:B------:R-:W-:-:S04]  /*02d0*/  IMAD.HI.U32 R3, R3, R8, RZ ;  /* 0x0000000803037227 */ /* 0x000fc800078e00ff */
[-C--:B------:R-:W-:Y:S02]  /*02e0*/  IMAD R5, R2, R11.reuse, R10 ;  /* 0x0000000b02057224 */ /* 0x080fe400078e020a */
[----:B------:R-:W-:-:S03]  /*02f0*/  IMAD R3, R3, R11, R8 ;  /* 0x0000000b03037224 */ /* 0x000fc600078e0208 */
[C---:B------:R-:W-:Y:S02]  /*0300*/  ISETP.GT.U32.AND P2, PT, R6.reuse, R5, PT ;  /* 0x000000050600720c */ /* 0x040fe40003f44070 */
[----:B------:R-:W-:-:S11]  /*0310*/  ISETP.GT.U32.AND P0, PT, R6, R3, PT ;  /* 0x000000030600720c */ /* 0x000fd60003f04070 */
[--C-:B------:R-:W-:Y:S01]  /*0320*/  @!P2 IMAD.IADD R5, R5, 0x1, -R6.reuse ;  /* 0x000000010505a824 */ /* 0x100fe200078e0a06 */
[----:B------:R-:W-:Y:S01]  /*0330*/  @!P2 IADD3 R2, R2, 0x1, RZ ;  /* 0x000000010202a810 */ /* 0x000fe20007ffe0ff */
[----:B------:R-:W-:Y:S01]  /*0340*/  @!P0 IMAD.IADD R3, R3, 0x1, -R6 ;  /* 0x0000000103038824 */ /* 0x000fe200078e0a06 */
[----:B------:R-:W-:Y:S01]  /*0350*/  ISETP.GE.AND P2, PT, R9, RZ, PT ;  /* 0x000000ff0900720c */ /* 0x000fe20003f46270 */
[----:B--2---:R-:W-:Y:S01]  /*0360*/  IMAD.SHL.U32 R9, R15, 0x4, RZ ;  /* 0x000000040f097824 */ /* 0x004fe200078e00ff */
[----:B------:R-:W-:Y:S02]  /*0370*/  ISETP.GE.U32.AND P0, PT, R5, R6, PT ;  /* 0x000000060500720c */ /* 0x000fe40003f06070 */
[----:B------:R-:W-:Y:S02]  /*0380*/  ISETP.GT.U32.AND P1, PT, R6, R3, PT ;  /* 0x000000030600720c */ /* 0x000fe40003f24070 */
[----:B------:R-:W-:Y:S02]  /*0390*/  LOP3.LUT R5, R15, 0x80, RZ, 0xc0, !PT ;  /* 0x000000800f057812 */ /* 0x000fe400078ec0ff */
[----:B------:R-:W-:-:S02]  /*03a0*/  LOP3.LUT R74, R9, 0x18, R15, 0x48, !PT ;  /* 0x00000018094a7812 */ /* 0x000fc400078e480f */
[----:B------:R-:W-:-:S05]  /*03b0*/  SHF.R.U32.HI R5, RZ, 0x2, R5 ;  /* 0x00000002ff057819 */ /* 0x000fca0000011605 */
[----:B------:R-:W-:Y:S02]  /*03c0*/  @P0 IADD3 R2, R2, 0x1, RZ ;  /* 0x0000000102020810 */ /* 0x000fe40007ffe0ff */
[----:B------:R-:W-:Y:S01]  /*03d0*/  @!P1 IMAD.IADD R3, R3, 0x1, -R6 ;  /* 0x0000000103039824 */ /* 0x000fe200078e0a06 */
[----:B------:R-:W-:Y:S02]  /*03e0*/  ISETP.NE.AND P0, PT, R4, RZ, PT ;  /* 0x000000ff0400720c */ /* 0x000fe40003f05270 */
[----:B------:R-:W-:Y:S01]  /*03f0*/  @!P3 IMAD.MOV R2, RZ, RZ, -R2 ;  /* 0x000000ffff02b224 */ /* 0x000fe200078e0a02 */
[----:B------:R-:W-:Y:S01]  /*0400*/  LOP3.LUT R4, RZ, R4, RZ, 0x33, !PT ;  /* 0x00000004ff047212 */ /* 0x000fe200078e33ff */
[----:B------:R-:W-:Y:S01]  /*0410*/  @!P2 IMAD.MOV R3, RZ, RZ, -R3 ;  /* 0x000000ffff03a224 */ /* 0x000fe200078e0a03 */
[----:B------:R-:W-:Y:S02]  /*0420*/  SHF.R.U32.HI R6, RZ, 0x2, R15 ;  /* 0x00000002ff067819 */ /* 0x000fe4000001160f */
[----:B------:R-:W-:-:S02]  /*0430*/  SEL R2, R4, R2, !P0 ;  /* 0x0000000204027207 */ /* 0x000fc40004000000 */
[----:B------:R-:W-:Y:S02]  /*0440*/  SGXT.U32 R6, R6, 0x5 ;  /* 0x000000050606781a */ /* 0x000fe40000000000 */
[----:B------:R-:W-:Y:S01]  /*0450*/  SEL R3, R4, R3, !P0 ;  /* 0x0000000304037207 */ /* 0x000fe20004000000 */
[----:B------:R-:W-:Y:S01]  /*0460*/  IMAD.SHL.U32 R13, R2, 0x40, RZ ;  /* 0x00000040020d7824 */ /* 0x000fe200078e00ff */
[----:B------:R-:W-:Y:S02]  /*0470*/  LOP3.LUT R6, R6, R5, RZ, 0xfc, !PT ;  /* 0x0000000506067212 */ /* 0x000fe400078efcff */
[----:B------:R-:W-:Y:S01]  /*0480*/  SHF.R.U32.HI R2, RZ, 0x2, R15 ;  /* 0x00000002ff027819 */ /* 0x000fe2000001160f */
[----:B------:R-:W-:Y:S01]  /*0490*/  IMAD R77, R0, 0x8, R3 ;  /* 0x00000008004d7824 */ /* 0x000fe200078e0203 */
[----:B------:R-:W-:Y:S01]  /*04a0*/  SHF.R.U32.HI R3, RZ, 0x1, R15 ;  /* 0x00000001ff037819 */ /* 0x000fe2000001160f */
[----:B------:R-:W-:Y:S01]  /*04b0*/  IMAD.SHL.U32 R0, R15, 0x8, RZ ;  /* 0x000000080f007824 */ /* 0x000fe200078e00ff */
[----:B------:R-:W-:Y:S01]  /*04c0*/  LOP3.LUT R8, R13, R6, RZ, 0xfc, !PT ;  /* 0x000000060d087212 */ /* 0x000fe200078efcff */
[----:B------:R-:W-:Y:S01]  /*04d0*/  IMAD.SHL.U32 R77, R77, 0x80, RZ ;  /* 0x000000804d4d7824 */ /* 0x000fe200078e00ff */
[----:B------:R-:W-:Y:S01]  /*04e0*/  LOP3.LUT R10, R3, 0x8, RZ, 0xc0, !PT ;  /* 0x00000008030a7812 */ /* 0x000fe200078ec0ff */
[----:B------:R1:W-:Y:S01]  /*04f0*/  STL [R1], R13 ;  /* 0x0000000d01007387 */ /* 0x0003e20000100800 */
[----:B------:R-:W-:-:S02]  /*0500*/  PRMT R11, R8, 0x9910, RZ ;  /* 0x00009910080b7816 */ /* 0x000fc400000000ff */
[----:B------:R-:W-:Y:S02]  /*0510*/  LOP3.LUT R3, R2, 0x10, RZ, 0xc0, !PT ;  /* 0x0000001002037812 */ /* 0x000fe400078ec0ff */
[--C-:B------:R-:W-:Y:S01]  /*0520*/  LOP3.LUT R7, R0, 0x18, R15.reuse, 0x48, !PT ;  /* 0x0000001800077812 */ /* 0x100fe200078e480f */
[----:B------:R-:W-:Y:S01]  /*0530*/  IMAD R11, R11, 0x2aab, RZ ;  /* 0x00002aab0b0b7824 */ /* 0x000fe200078e02ff */
[----:B------:R-:W-:Y:S02]  /*0540*/  LOP3.LUT R12, R3, 0xf, R15, 0xf8, !PT ;  /* 0x0000000f030c7812 */ /* 0x000fe400078ef80f */
[----:B------:R-:W-:Y:S01]  /*0550*/  LOP3.LUT R4, R9, 0x8, RZ, 0xc0, !PT ;  /* 0x0000000809047812 */ /* 0x000fe200078ec0ff */
[----:B------:R-:W-:Y:S01]  /*0560*/  IMAD R71, R6, 0x20, R7 ;  /* 0x0000002006477824 */ /* 0x000fe200078e0207 */
[C-C-:B------:R-:W-:Y:S02]  /*0570*/  LOP3.LUT R3, R10.reuse, 0x10, R9.reuse, 0xf8, !PT ;  /* 0x000000100a037812 */ /* 0x140fe400078ef809 */
[----:B------:R-:W-:Y:S01]  /*0580*/  LOP3.LUT R73, R10, 0x18, R9, 0x78, !PT ;  /* 0x000000180a497812 */ /* 0x000fe200078e7809 */
[----:B------:R-:W-:Y:S01]  /*0590*/  IMAD.SHL.U32 R71, R71, 0x2, RZ ;  /* 0x0000000247477824 */ /* 0x000fe200078e00ff */
[----:B-1----:R-:W-:-:S02]  /*05a0*/  LOP3.LUT R13, R3, 0x10, R4, 0x1e, !PT ;  /* 0x00000010030d7812 */ /* 0x002fc400078e1e04 */
[C---:B------:R-:W-:Y:S02]  /*05b0*/  LOP3.LUT R3, R77.reuse, 0x40, R6, 0xfe, !PT ;  /* 0x000000404d037812 */ /* 0x040fe400078efe06 */
[----:B------:R-:W-:Y:S02]  /*05c0*/  SHF.R.S32.HI R4, RZ, 0x10, R11 ;  /* 0x00000010ff047819 */ /* 0x000fe4000001140b */
[----:B------:R-:W-:Y:S01]  /*05d0*/  LOP3.LUT R6, R77, R6, RZ, 0xfc, !PT ;  /* 0x000000064d067212 */ /* 0x000fe200078efcff */
[----:B------:R-:W-:Y:S01]  /*05e0*/  IMAD.HI R7, R3, 0x3531dec1, RZ ;  /* 0x3531dec103077827 */ /* 0x000fe200078e02ff */
[----:B------:R-:W-:Y:S02]  /*05f0*/  LOP3.LUT R14, R4, 0xffff, RZ, 0xc0, !PT ;  /* 0x0000ffff040e7812 */ /* 0x000fe400078ec0ff */
[----:B------:R-:W-:Y:S01]  /*0600*/  LOP3.LUT R12, R12, R5, RZ, 0xfc, !PT ;  /* 0x000000050c0c7212 */ /* 0x000fe200078efcff */
[----:B------:R-:W-:Y:S01]  /*0610*/  IMAD.HI R4, R6, 0x3531dec1, RZ ;  /* 0x3531dec106047827 */ /* 0x000fe200078e02ff */
[----:B------:R-:W-:-:S02]  /*0620*/  SHF.R.U32.HI R9, RZ, 0xf, R14 ;  /* 0x0000000fff097819 */ /* 0x000fc4000001160e */
[----:B------:R-:W-:Y:S01]  /*0630*/  SHF.R.U32.HI R10, RZ, 0x1f, R7 ;  /* 0x0000001fff0a7819 */ /* 0x000fe20000011607 */
[----:B------:R-:W-:Y:S01]  /*0640*/  IMAD.SHL.U32 R12, R12, 0x20, RZ ;  /* 0x000000200c0c7824 */ /* 0x000fe200078e00ff */
[----:B------:R-:W-:Y:S02]  /*0650*/  SHF.R.U32.HI R5, RZ, 0x1f, R4 ;  /* 0x0000001fff057819 */ /* 0x000fe40000011604 */
[----:B------:R-:W-:Y:S01]  /*0660*/  LEA.HI R9, R14, R9, RZ, 0x19 ;  /* 0x000000090e097211 */ /* 0x000fe200078fc8ff */
[----:B------:R-:W-:Y:S01]  /*0670*/  IMAD.IADD R72, R12, 0x1, R13 ;  /* 0x000000010c487824 */ /* 0x000fe200078e020d */
[----:B------:R-:W-:Y:S02]  /*0680*/  LOP3.LUT R2, R2, 0x8, RZ, 0xc0, !PT ;  /* 0x0000000802027812 */ /* 0x000fe400078ec0ff */
[----:B------:R-:W-:Y:S02]  /*0690*/  LEA.HI R10, R7, R10, RZ, 0x1c ;  /* 0x0000000a070a7211 */ /* 0x000fe400078fe0ff */
[----:B------:R-:W-:-:S02]  /*06a0*/  LEA.HI R5, R4, R5, RZ, 0x1c ;  /* 0x0000000504057211 */ /* 0x000fc400078fe0ff */
[----:B------:R-:W-:Y:S01]  /*06b0*/  PRMT R4, R9, 0x9910, RZ ;  /* 0x0000991009047816 */ /* 0x000fe200000000ff */
[----:B------:R-:W-:Y:S01]  /*06c0*/  IMAD R10, R10, -0x4d, R3 ;  /* 0xffffffb30a0a7824 */ /* 0x000fe200078e0203 */
[----:B------:R-:W-:Y:S01]  /*06d0*/  LOP3.LUT R11, R2, 0x7, R15, 0xf8, !PT ;  /* 0x00000007020b7812 */ /* 0x000fe200078ef80f */
[----:B------:R-:W-:Y:S01]  /*06e0*/  IMAD R5, R5, -0x4d, R6 ;  /* 0xffffffb305057824 */ /* 0x000fe200078e0206 */
[----:B------:R-:W-:Y:S01]  /*06f0*/  LOP3.LUT R75, R13, R12, RZ, 0xfc, !PT ;  /* 0x0000000c0d4b7212 */ /* 0x000fe200078efcff */
[----:B------:R-:W-:Y:S01]  /*0700*/  IMAD R6, R4, 0x300, RZ ;  /* 0x0000030004067824 */ /* 0x000fe200078e02ff */
[----:B------:R-:W-:Y:S01]  /*0710*/  LOP3.LUT R2, R15, 0x3, RZ, 0xc0, !PT ;  /* 0x000000030f027812 */ /* 0x000fe200078ec0ff */
[----:B------:R-:W-:Y:S01]  /*0720*/  IMAD R74, R11, 0x20, R74 ;  /* 0x000000200b4a7824 */ /* 0x000fe200078e024a */
[----:B------:R-:W-:Y:S01]  /*0730*/  LOP3.LUT R76, R12, R73, RZ, 0xfc, !PT ;  /* 0x000000490c4c7212 */ /* 0x000fe200078efcff */
[----:B------:R-:W-:Y:S02]  /*0740*/  IMAD R11, R10, 0xc00, RZ ;  /* 0x00000c000a0b7824 */ /* 0x000fe400078e02ff */
[----:B------:R-:W-:-:S02]  /*0750*/  IMAD.MOV R10, RZ, RZ, -R6 ;  /* 0x000000ffff0a7224 */ /* 0x000fc400078e0a06 */
[----:B------:R-:W-:Y:S01]  /*0760*/  IMAD R9, R5, 0xc00, RZ ;  /* 0x00000c0005097824 */ /* 0x000fe200078e02ff */
[C-C-:B------:R-:W-:Y:S01]  /*0770*/  LOP3.LUT R15, R11.reuse, 0x18, R0.reuse, 0xf8, !PT ;  /* 0x000000180b0f7812 */ /* 0x140fe200078ef800 */
[----:B------:R-:W-:Y:S01]  /*0780*/  IMAD.WIDE R4, R11, 0x2, RZ ;  /* 0x000000020b047825 */ /* 0x000fe200078e02ff */
[----:B------:R-:W-:Y:S02]  /*0790*/  PRMT R13, R10, 0x7710, RZ ;  /* 0x000077100a0d7816 */ /* 0x000fe400000000ff */
[----:B------:R-:W-:Y:S01]  /*07a0*/  SHF.R.S32.HI R16, RZ, 0x1f, R11 ;  /* 0x0000001fff107819 */ /* 0x000fe2000001140b */
[----:B------:R-:W-:Y:S01]  /*07b0*/  IMAD.WIDE.U32 R2, R2, 0x10, RZ ;  /* 0x0000001002027825 */ /* 0x000fe200078e00ff */
[----:B------:R-:W-:Y:S02]  /*07c0*/  LOP3.LUT R10, R9, 0x18, R0, 0xf8, !PT ;  /* 0x00000018090a7812 */ /* 0x000fe400078ef800 */
[----:B------:R-:W-:Y:S01]  /*07d0*/  LEA R14, P1, R15, c[0x0][0x160], 0x1 ;  /* 0x000058000f0e7a11 */ /* 0x000fe200078208ff */
[----:B------:R-:W-:Y:S01]  /*07e0*/  IMAD.IADD R8, R8, 0x1, R13 ;  /* 0x0000000108087824 */ /* 0x000fe200078e020d */
[----:B------:R-:W-:Y:S01]  /*07f0*/  LOP3.LUT R67, R3, R5, RZ, 0xfc, !PT ;  /* 0x0000000503437212 */ /* 0x000fe200078efcff */
[----:B------:R-:W-:Y:S01]  /*0800*/  IMAD.WIDE R6, R9, 0x2, RZ ;  /* 0x0000000209067825 */ /* 0x000fe200078e02ff */
[----:B------:R-:W-:-:S02]  /*0810*/  SHF.R.S32.HI R13, RZ, 0x1f, R9 ;  /* 0x0000001fff0d7819 */ /* 0x000fc40000011409 */
[----:B------:R-:W-:Y:S01]  /*0820*/  PRMT R8, R8, 0x9910, RZ ;  /* 0x0000991008087816 */ /* 0x000fe200000000ff */
[----:B------:R-:W-:Y:S01]  /*0830*/  IMAD.IADD R73, R73, 0x1, R12 ;  /* 0x0000000149497824 */ /* 0x000fe200078e020c */
[----:B------:R-:W-:Y:S02]  /*0840*/  LEA R12, P0, R10, c[0x0][0x160], 0x1 ;  /* 0x000058000a0c7a11 */ /* 0x000fe400078008ff */
[----:B------:R-:W-:Y:S01]  /*0850*/  LOP3.LUT R5, R2, R6, RZ, 0xfc, !PT ;  /* 0x0000000602057212 */ /* 0x000fe200078efcff */
[----:B------:R-:W-:Y:S01]  /*0860*/  IMAD R11, R8, 0xc00, RZ ;  /* 0x00000c00080b7824 */ /* 0x000fe200078e02ff */
[----:B------:R-:W-:Y:S01]  /*0870*/  LOP3.LUT R69, R3, R7, RZ, 0xfc, !PT ;  /* 0x0000000703457212 */ /* 0x000fe200078efcff */
[CC--:B------:R-:W-:Y:S01]  /*0880*/  IMAD.WIDE R6, R10.reuse, R21.reuse, c[0x0][0x160] ;  /* 0x000058000a067625 */ /* 0x0c0fe200078e0215 */
[----:B------:R-:W-:Y:S02]  /*0890*/  LEA.HI.X R13, R10, c[0x0][0x164], R13, 0x1, P0 ;  /* 0x000059000a0d7a11 */ /* 0x000fe400000f0c0d */
[----:B------:R-:W-:Y:S01]  /*08a0*/  LOP3.LUT R0, R11, 0x18, R0, 0xf8, !PT ;  /* 0x000000180b007812 */ /* 0x000fe200078ef800 */
[CC--:B------:R-:W-:Y:S01]  /*08b0*/  IMAD.WIDE R8, R15.reuse, R21.reuse, c[0x0][0x160] ;  /* 0x000058000f087625 */ /* 0x0c0fe200078e0215 */
[----:B------:R-:W-:Y:S01]  /*08c0*/  SHF.R.S32.HI R17, RZ, 0x1f, R11 ;  /* 0x0000001fff117819 */ /* 0x000fe2000001140b */
[----:B------:R1:W-:Y:S01]  /*08d0*/  LDGSTS.E.BYPASS.128 [R71], [R6.64] ;  /* 0x0000000006477fae */ /* 0x0003e2000b901c44 */
[----:B------:R-:W-:Y:S01]  /*08e0*/  LEA.HI.X R15, R15, c[0x0][0x164], R16, 0x1, P1 ;  /* 0x000059000f0f7a11 */ /* 0x000fe200008f0c10 */
[----:B------:R-:W-:Y:S01]  /*08f0*/  IMAD.WIDE R18, R11, 0x2, RZ ;  /* 0x000000020b127825 */ /* 0x000fe200078e02ff */
[----:B------:R-:W-:Y:S01]  /*0900*/  LEA R16, P0, R0, c[0x0][0x168], 0x1 ;  /* 0x00005a0000107a11 */ /* 0x000fe200078008ff */
[----:B------:R1:W-:Y:S01]  /*0910*/  LDGSTS.E.BYPASS.128 [R71+0x1000], [R8.64] ;  /* 0x0100000008477fae */ /* 0x0003e2000b901c44 */
[----:B------:R-:W-:Y:S01]  /*0920*/  LOP3.LUT R4, R2, R4, RZ, 0xfc, !PT ;  /* 0x0000000402047212 */ /* 0x000fe200078efcff */
[C---:B------:R-:W-:Y:S01]  /*0930*/  IMAD.WIDE R10, R0.reuse, R21, c[0x0][0x168] ;  /* 0x00005a00000a7625 */ /* 0x040fe200078e0215 */
[----:B------:R-:W-:Y:S01]  /*0940*/  LEA.HI.X R17, R0, c[0x0][0x16c], R17, 0x1, P0 ;  /* 0x00005b0000117a11 */ /* 0x000fe200000f0c11 */
[----:B------:R-:W0:Y:S01]  /*0950*/  LDGDEPBAR ;  /* 0x00000000000079af */ /* 0x000e220000000000 */
[----:B------:R-:W-:Y:S01]  /*0960*/  LOP3.LUT R66, R2, R18, RZ, 0xfc, !PT ;  /* 0x0000001202427212 */ /* 0x000fe200078efcff */
[----:B------:R-:W-:Y:S01]  /*0970*/  IMAD.MOV.U32 R2, RZ, RZ, 0x2 ;  /* 0x00000002ff027424 */ /* 0x000fe200078e00ff */
[----:B------:R-:W-:Y:S01]  /*0980*/  IADD3 R4, P2, R4, c[0x0][0x160], RZ ;  /* 0x0000580004047a10 */ /* 0x000fe20007f5e0ff */
[----:B------:R1:W-:Y:S01]  /*0990*/  LDGSTS.E.BYPASS.128 [R71+0x6000], [R10.64] ;  /* 0x060000000a477fae */ /* 0x0003e2000b901c44 */
[----:B------:R-:W-:Y:S01]  /*09a0*/  IADD3 R5, P4, R5, c[0x0][0x160], RZ ;  /* 0x0000580005057a10 */ /* 0x000fe20007f9e0ff */
[----:B------:R-:W-:Y:S01]  /*09b0*/  IMAD.MOV.U32 R0, RZ, RZ, -0x1 ;  /* 0xffffffffff007424 */ /* 0x000fe200078e00ff */
[----:B------:R-:W-:Y:S01]  /*09c0*/  IADD3 R66, P0, R66, c[0x0][0x168], RZ ;  /* 0x00005a0042427a10 */ /* 0x000fe20007f1e0ff */
[----:B------:R-:W0:Y:S01]  /*09d0*/  LDGDEPBAR ;  /* 0x00000000000079af */ /* 0x000e220000000000 */
[----:B------:R-:W-:Y:S01]  /*09e0*/  LOP3.LUT R18, R3, R19, RZ, 0xfc, !PT ;  /* 0x0000001303127212 */ /* 0x000fe200078efcff */
[----:B------:R-:W-:-:S02]  /*09f0*/  IMAD.MOV.U32 R3, RZ, RZ, RZ ;  /* 0x000000ffff037224 */ /* 0x000fc400078e00ff */
[----:B------:R-:W-:Y:S01]  /*0a00*/  BAR.SYNC.DEFER_BLOCKING 0x0 ;  /* 0x0000000000007b1d */ /* 0x000fe20000010000 */
[----:B------:R-:W-:Y:S01]  /*0a10*/  IADD3 R68, P3, R4, 0xc0, RZ ;  /* 0x000000c004447810 */ /* 0x000fe20007f7e0ff */
[----:B------:R-:W-:Y:S01]  /*0a20*/  CS2R R20, SRZ ;  /* 0x0000000000147805 */ /* 0x000fe2000001ff00 */
[----:B------:R-:W-:Y:S02]  /*0a30*/  IADD3 R70, P5, R5, 0xc0, RZ ;  /* 0x000000c005467810 */ /* 0x000fe40007fbe0ff */
[----:B------:R-:W-:Y:S02]  /*0a40*/  IADD3 R66, P1, R66, 0xc0, RZ ;  /* 0x000000c042427810 */ /* 0x000fe40007f3e0ff */
[----:B------:R-:W-:Y:S02]  /*0a50*/  IADD3.X R67, RZ, c[0x0][0x164], R67, P3, P2 ;  /* 0x00005900ff437a10 */ /* 0x000fe40001fe4443 */
[----:B------:R-:W-:Y:S02]  /*0a60*/  IADD3.X R69, RZ, c[0x0][0x164], R69, P5, P4 ;  /* 0x00005900ff457a10 */ /* 0x000fe40002fe8445 */
[----:B------:R-:W-:Y:S01]  /*0a70*/  IADD3.X R65, RZ, c[0x0][0x16c], R18, P1, P0 ;  /* 0x00005b00ff417a10 */ /* 0x000fe20000fe0412 */
[----:B------:R-:W-:Y:S01]  /*0a80*/  @!PT LDS RZ, [RZ] ;  /* 0x00000000fffff984 */ /* 0x000fe20000000800 */
[----:B------:R-:W-:Y:S01]  /*0a90*/  @!PT LDS RZ, [RZ] ;  /* 0x00000000fffff984 */ /* 0x000fe20000000800 */
[----:B------:R-:W-:Y:S01]  /*0aa0*/  @!PT LDS RZ, [RZ] ;  /* 0x00000000fffff984 */ /* 0x000fe20000000800 */
[----:B------:R1:W-:Y:S04]  /*0ab0*/  LDGSTS.E.BYPASS.128 [R71+0x2000], [R12.64+0x40] ;  /* 0x020000400c477fae */ /* 0x0003e8000b901c44 */
[----:B------:R1:W-:Y:S04]  /*0ac0*/  LDGSTS.E.BYPASS.128 [R71+0x3000], [R14.64+0x40] ;  /* 0x030000400e477fae */ /* 0x0003e8000b901c44 */
[----:B------:R-:W0:Y:S04]  /*0ad0*/  LDGDEPBAR ;  /* 0x00000000000079af */ /* 0x000e280000000000 */
[----:B------:R1:W-:Y:S04]  /*0ae0*/  LDGSTS.E.BYPASS.128 [R71+0x7000], [R16.64+0x40] ;  /* 0x0700004010477fae */ /* 0x0003e8000b901c44 */
[----:B------:R-:W0:Y:S04]  /*0af0*/  LDGDEPBAR ;  /* 0x00000000000079af */ /* 0x000e280000000000 */
[----:B------:R-:W-:Y:S06]  /*0b00*/  BAR.SYNC.DEFER_BLOCKING 0x0 ;  /* 0x0000000000007b1d */ /* 0x000fec0000010000 */
[----:B------:R-:W-:Y:S01]  /*0b10*/  @!PT LDS RZ, [RZ] ;  /* 0x00000000fffff984 */ /* 0x000fe20000000800 */
[----:B------:R-:W-:Y:S01]  /*0b20*/  @!PT LDS RZ, [RZ] ;  /* 0x00000000fffff984 */ /* 0x000fe20000000800 */
[----:B------:R-:W-:Y:S01]  /*0b30*/  @!PT LDS RZ, [RZ] ;  /* 0x00000000fffff984 */ /* 0x000fe20000000800 */
[----:B------:R1:W-:Y:S04]  /*0b40*/  LDGSTS.E.BYPASS.128 [R71+0x4000], [R12.64+0x80] ;  /* 0x040000800c477fae */ /* 0x0003e8000b901c44 */
[----:B------:R1:W-:Y:S04]  /*0b50*/  LDGSTS.E.BYPASS.128 [R71+0x5000], [R14.64+0x80] ;  /* 0x050000800e477fae */ /* 0x0003e8000b901c44 */
[----:B------:R-:W0:Y:S04]  /*0b60*/  LDGDEPBAR ;  /* 0x00000000000079af */ /* 0x000e280000000000 */
[----:B------:R1:W-:Y:S04]  /*0b70*/  LDGSTS.E.BYPASS.128 [R71+0x8000], [R16.64+0x80] ;  /* 0x0800008010477fae */ /* 0x0003e8000b901c44 */
[----:B------:R-:W0:Y:S02]  /*0b80*/  LDGDEPBAR ;  /* 0x00000000000079af */ /* 0x000e240000000000 */
.L_x_0:
[----:B------:R-:W-:-:S04]  /*0b90*/  DEPBAR.LE SB0, 0x4 ;  /* 0x000081000000791a */ /* 0x000fc80000000000 */
[----:B------:R-:W-:Y:S02]  /*0ba0*/  IADD3 R0, R0, 0x1, RZ ;  /* 0x0000000100007810 */ /* 0x000fe40007ffe0ff */
[----:B------:R-:W-:Y:S01]  /*0bb0*/  IADD3 R2, R2, 0x1, RZ ;  /* 0x0000000102027810 */ /* 0x000fe20007ffe0ff */
[----:B------:R-:W-:Y:S01]  /*0bc0*/  BAR.SYNC.DEFER_BLOCKING 0x0 ;  /* 0x0000000000007b1d */ /* 0x000fe20000010000 */
[----:B------:R-:W-:Y:S02]  /*0bd0*/  ISETP.GE.AND P0, PT, R0, 0x3, PT ;  /* 0x000000030000780c */ /* 0x000fe40003f06270 */
[----:B------:R-:W-:Y:S02]  /*0be0*/  ISETP.GE.AND P1, PT, R2, 0x3, PT ;  /* 0x000000030200780c */ /* 0x000fe40003f26270 */
[----:B------:R-:W-:Y:S02]  /*0bf0*/  SEL R0, R0, RZ, !P0 ;  /* 0x000000ff00007207 */ /* 0x000fe40004000000 */
[----:B------:R-:W-:-:S02]  /*0c00*/  ISETP.GE.U32.AND P0, PT, R3, 0x5d, PT ;  /* 0x0000005d0300780c */ /* 0x000fc40003f06070 */
[----:B------:R-:W-:Y:S01]  /*0c10*/  SEL R2, R2, RZ, !P1 ;  /* 0x000000ff02027207 */ /* 0x000fe20004800000 */
[----:B------:R-:W-:Y:S01]  /*0c20*/  IMAD R4, R0, 0x800, R74 ;  /* 0x0000080000047824 */ /* 0x000fe200078e024a */
[----:B------:R-:W-:Y:S01]  /*0c30*/  ISETP.GE.U32.AND.EX P0, PT, R64, RZ, PT, P0 ;  /* 0x000000ff4000720c */ /* 0x000fe20003f06100 */
[----:B------:R-:W-:Y:S02]  /*0c40*/  IMAD.SHL.U32 R60, R0, 0x2000, RZ ;  /* 0x00002000003c7824 */ /* 0x000fe400078e00ff */
[----:B------:R-:W-:Y:S02]  /*0c50*/  IMAD.SHL.U32 R4, R4, 0x2, RZ ;  /* 0x0000000204047824 */ /* 0x000fe400078e00ff */
[--C-:B------:R-:W-:Y:S02]  /*0c60*/  IMAD R32, R76, 0x2, R60.reuse ;  /* 0x000000024c207824 */ /* 0x100fe400078e023c */
[--C-:B------:R-:W-:Y:S02]  /*0c70*/  IMAD R56, R73, 0x2, R60.reuse ;  /* 0x0000000249387824 */ /* 0x100fe400078e023c */
[--C-:B------:R-:W-:Y:S01]  /*0c80*/  IMAD R61, R75, 0x2, R60.reuse ;  /* 0x000000024b3d7824 */ /* 0x100fe200078e023c */
[----:B-1----:R-:W-:Y:S04]  /*0c90*/  LDSM.16.M88.4 R16, [R4+0x6000] ;  /* 0x006000000410783b */ /* 0x002fe80000000200 */
[----:B------:R-:W-:Y:S04]  /*0ca0*/  LDSM.16.M88.4 R12, [R4+0x6400] ;  /* 0x00640000040c783b */ /* 0x000fe80000000200 */
[----:B------:R-:W-:Y:S04]  /*0cb0*/  LDSM.16.M88.4 R8, [R4+0x6800] ;  /* 0x006800000408783b */ /* 0x000fe80000000200 */
[----:B------:R-:W1:Y:S04]  /*0cc0*/  LDSM.16.M88.4 R32, [R32] ;  /* 0x000000002020783b */ /* 0x000e680000000200 */
[----:B------:R-:W2:Y:S04]  /*0cd0*/  LDSM.16.M88.4 R4, [R4+0x6c00] ;  /* 0x006c00000404783b */ /* 0x000ea80000000200 */
[----:B------:R-:W3:Y:S01]  /*0ce0*/  LDSM.16.M88.4 R56, [R56+0x1000] ;  /* 0x001000003838783b */ /* 0x000ee20000000200 */
[C---:B-1----:R-:W-:Y:S08]  /*0cf0*/  HMMA.16816.F32.BF16 R20, R32.reuse, R16, R20 ;  /* 0x000000102014723c */ /* 0x042ff00000041814 */
[C---:B------:R-:W-:Y:S08]  /*0d00*/  HMMA.16816.F32.BF16 R44, R32.reuse, R12, R44 ;  /* 0x0000000c202c723c */ /* 0x040ff0000004182c */
[C---:B------:R-:W-:Y:S08]  /*0d10*/  HMMA.16816.F32.BF16 R40, R32.reuse, R8, R40 ;  /* 0x000000082028723c */ /* 0x040ff00000041828 */
[-C--:B--2---:R-:W-:Y:S07]  /*0d20*/  HMMA.16816.F32.BF16 R36, R32, R4.reuse, R36 ;  /* 0x000000042024723c */ /* 0x084fee0000041824 */
[----:B------:R-:W-:Y:S01]  /*0d30*/  IMAD R32, R72, 0x2, R60 ;  /* 0x0000000248207824 */ /* 0x000fe200078e023c */
[C---:B---3--:R-:W-:Y:S01]  /*0d40*/  HMMA.16816.F32.BF16 R52, R56.reuse, R4, R52 ;  /* 0x000000043834723c */ /* 0x048fe20000041834 */
[----:B------:R-:W1:Y:S04]  /*0d50*/  LDSM.16.M88.4 R60, [R61] ;  /* 0x000000003d3c783b */ /* 0x000e680000000200 */
[----:B------:R-:W2:Y:S02]  /*0d60*/  LDSM.16.M88.4 R32, [R32+0x1000] ;  /* 0x001000002020783b */ /* 0x000ea40000000200 */
[----:B------:R-:W-:Y:S01]  /*0d70*/  IMAD.MOV.U32 R4, RZ, RZ, R70 ;  /* 0x000000ffff047224 */ /* 0x000fe200078e0046 */
[----:B------:R-:W-:Y:S01]  /*0d80*/  HMMA.16816.F32.BF16 R48, R56, R8, R48 ;  /* 0x000000083830723c */ /* 0x000fe20000041830 */
[----:B------:R-:W-:Y:S01]  /*0d90*/  IMAD.MOV.U32 R5, RZ, RZ, R69 ;  /* 0x000000ffff057224 */ /* 0x000fe200078e0045 */
[----:B------:R-:W-:-:S05]  /*0da0*/  IADD3 R70, P3, R70, 0x40, RZ ;  /* 0x0000004046467810 */ /* 0x000fca0007f7e0ff */
[----:B------:R-:W-:Y:S01]  /*0db0*/  IMAD R9, R2, 0x2000, R71 ;  /* 0x0000200002097824 */ /* 0x000fe200078e0247 */
[----:B------:R-:W-:Y:S01]  /*0dc0*/  BAR.SYNC.DEFER_BLOCKING 0x0 ;  /* 0x0000000000007b1d */ /* 0x000fe20000010000 */
[----:B------:R-:W-:Y:S01]  /*0dd0*/  HMMA.16816.F32.BF16 R24, R56, R16, R24 ;  /* 0x000000103818723c */ /* 0x000fe20000041818 */
[----:B------:R-:W-:-:S07]  /*0de0*/  IMAD.X R69, RZ, RZ, R69, P3 ;  /* 0x000000ffff457224 */ /* 0x000fce00018e0645 */
[----:B------:R-:W-:Y:S01]  /*0df0*/  HMMA.16816.F32.BF16 R28, R56, R12, R28 ;  /* 0x0000000c381c723c */ /* 0x000fe2000004181c */
[----:B------:R-:W-:Y:S01]  /*0e00*/  @!PT LDS RZ, [RZ] ;  /* 0x00000000fffff984 */ /* 0x000fe20000000800 */
[----:B------:R-:W-:Y:S01]  /*0e10*/  @!PT LDS RZ, [RZ] ;  /* 0x00000000fffff984 */ /* 0x000fe20000000800 */
[----:B------:R-:W-:Y:S01]  /*0e20*/  @!PT LDS RZ, [RZ] ;  /* 0x00000000fffff984 */ /* 0x000fe20000000800 */
[----:B------:R3:W-:Y:S07]  /*0e30*/  LDGSTS.E.BYPASS.128 [R9], [R4.64], !P0 ;  /* 0x0000000004097fae */ /* 0x0007ee000c101c44 */
[-C--:B-1----:R-:W-:Y:S08]  /*0e40*/  HMMA.16816.F32.BF16 R36, R60, R6.reuse, R36 ;  /* 0x000000063c24723c */ /* 0x082ff00000041824 */
[----:B--2---:R-:W-:Y:S01]  /*0e50*/  HMMA.16816.F32.BF16 R52, R32, R6, R52 ;  /* 0x000000062034723c */ /* 0x004fe20000041834 */
[----:B---3--:R-:W-:Y:S01]  /*0e60*/  IMAD.MOV.U32 R4, RZ, RZ, R68 ;  /* 0x000000ffff047224 */ /* 0x008fe200078e0044 */
[----:B------:R-:W-:Y:S01]  /*0e70*/  IADD3 R68, P2, R68, 0x40, RZ ;  /* 0x0000004044447810 */ /* 0x000fe20007f5e0ff */
[----:B------:R-:W-:-:S04]  /*0e80*/  IMAD.MOV.U32 R5, RZ, RZ, R67 ;  /* 0x000000ffff057224 */ /* 0x000fc800078e0043 */
[----:B------:R-:W-:Y:S01]  /*0e90*/  IMAD R7, R2, 0x1000, R71 ;  /* 0x0000100002077824 */ /* 0x000fe200078e0247 */
[C---:B------:R-:W-:Y:S01]  /*0ea0*/  HMMA.16816.F32.BF16 R20, R60.reuse, R18, R20 ;  /* 0x000000123c14723c */ /* 0x040fe20000041814 */
[----:B------:R-:W-:Y:S01]  /*0eb0*/  IMAD.X R67, RZ, RZ, R67, P2 ;  /* 0x000000ffff437224 */ /* 0x000fe200010e0643 */
[----:B------:R1:W-:Y:S04]  /*0ec0*/  LDGSTS.E.BYPASS.128 [R9+0x1000], [R4.64], !P0 ;  /* 0x0100000004097fae */ /* 0x0003e8000c101c44 */
[----:B------:R-:W0:Y:S02]  /*0ed0*/  LDGDEPBAR ;  /* 0x00000000000079af */ /* 0x000e240000000000 */
[----:B------:R-:W-:Y:S01]  /*0ee0*/  HMMA.16816.F32.BF16 R44, R60, R14, R44 ;  /* 0x0000000e3c2c723c */ /* 0x000fe2000004182c */
[----:B-1----:R-:W-:Y:S01]  /*0ef0*/  IMAD.MOV.U32 R4, RZ, RZ, R66 ;  /* 0x000000ffff047224 */ /* 0x002fe200078e0042 */
[----:B------:R-:W-:Y:S01]  /*0f00*/  IADD3 R66, P1, R66, 0x40, RZ ;  /* 0x0000004042427810 */ /* 0x000fe20007f3e0ff */
[----:B------:R-:W-:-:S05]  /*0f10*/  IMAD.MOV.U32 R5, RZ, RZ, R65 ;  /* 0x000000ffff057224 */ /* 0x000fca00078e0041 */
[----:B------:R-:W-:Y:S01]  /*0f20*/  HMMA.16816.F32.BF16 R40, R60, R10, R40 ;  /* 0x0000000a3c28723c */ /* 0x000fe20000041828 */
[----:B------:R-:W-:Y:S01]  /*0f30*/  IMAD.X R65, RZ, RZ, R65, P1 ;  /* 0x000000ffff417224 */ /* 0x000fe200008e0641 */
[----:B------:R1:W-:Y:S01]  /*0f40*/  LDGSTS.E.BYPASS.128 [R7+0x6000], [R4.64], !P0 ;  /* 0x0600000004077fae */ /* 0x0003e2000c101c44 */
[----:B------:R-:W-:-:S05]  /*0f50*/  IADD3 R3, P0, R3, 0x1, RZ ;  /* 0x0000000103037810 */ /* 0x000fca0007f1e0ff */
[----:B------:R-:W-:Y:S01]  /*0f60*/  HMMA.16816.F32.BF16 R24, R32, R18, R24 ;  /* 0x000000122018723c */ /* 0x000fe20000041818 */
[----:B------:R-:W0:Y:S01]  /*0f70*/  LDGDEPBAR ;  /* 0x00000000000079af */ /* 0x000e220000000000 */
[----:B------:R-:W-:Y:S01]  /*0f80*/  IMAD.X R64, RZ, RZ, R64, P0 ;  /* 0x000000ffff407224 */ /* 0x000fe200000e0640 */
[----:B------:R-:W-:-:S04]  /*0f90*/  ISETP.NE.U32.AND P0, PT, R3, 0x60, PT ;  /* 0x000000600300780c */ /* 0x000fc80003f05070 */
[----:B------:R-:W-:Y:S01]  /*0fa0*/  ISETP.NE.AND.EX P0, PT, R64, RZ, PT, P0 ;  /* 0x000000ff4000720c */ /* 0x000fe20003f05300 */
[C---:B------:R-:W-:Y:S08]  /*0fb0*/  HMMA.16816.F32.BF16 R28, R32.reuse, R14, R28 ;  /* 0x0000000e201c723c */ /* 0x040ff0000004181c */
[----:B------:R-:W-:Y:S04]  /*0fc0*/  HMMA.16816.F32.BF16 R48, R32, R10, R48 ;  /* 0x0000000a2030723c */ /* 0x000fe80000041830 */
[----:B-1----:R-:W-:Y:S05]  /*0fd0*/  @P0 BRA `(.L_x_0) ;  /* 0xfffffbb000000947 */ /* 0x002fea000383ffff */
[----:B------:R-:W2:Y:S01]  /*0fe0*/  LDL.LU R59, [R1] ;  /* 0x00000000013b7983 */ /* 0x000ea20000300800 */
[----:B------:R-:W-:-:S04]  /*0ff0*/  DEPBAR.LE SB0, 0x0 ;  /* 0x000080000000791a */ /* 0x000fc80000000000 */
[----:B------:R-:W1:Y:S01]  /*1000*/  S2R R58, SR_TID.X ;  /* 0x00000000003a7919 */ /* 0x000e620000002100 */
[----:B------:R-:W-:Y:S02]  /*1010*/  F2FP.BF16.PACK_AB R14, R21, R20 ;  /* 0x00000014150e723e */ /* 0x000fe400000010ff */
[----:B------:R-:W-:Y:S02]  /*1020*/  F2FP.BF16.PACK_AB R23, R23, R22 ;  /* 0x000000161717723e */ /* 0x000fe400000010ff */
[----:B------:R-:W-:Y:S02]  /*1030*/  F2FP.BF16.PACK_AB R44, R45, R44 ;  /* 0x0000002c2d2c723e */ /* 0x000fe400000010ff */
[----:B------:R-:W-:Y:S02]  /*1040*/  F2FP.BF16.PACK_AB R47, R47, R46 ;  /* 0x0000002e2f2f723e */ /* 0x000fe400000010ff */
[----:B------:R-:W-:Y:S02]  /*1050*/  F2FP.BF16.PACK_AB R40, R41, R40 ;  /* 0x000000282928723e */ /* 0x000fe400000010ff */
[----:B------:R-:W-:-:S02]  /*1060*/  F2FP.BF16.PACK_AB R43, R43, R42 ;  /* 0x0000002a2b2b723e */ /* 0x000fc400000010ff */
[----:B------:R-:W-:Y:S02]  /*1070*/  F2FP.BF16.PACK_AB R36, R37, R36 ;  /* 0x000000242524723e */ /* 0x000fe400000010ff */
[----:B------:R-:W-:Y:S02]  /*1080*/  F2FP.BF16.PACK_AB R39, R39, R38 ;  /* 0x000000262727723e */ /* 0x000fe400000010ff */
[----:B------:R-:W-:Y:S01]  /*1090*/  F2FP.BF16.PACK_AB R24, R25, R24 ;  /* 0x000000181918723e */ /* 0x000fe200000010ff */
[----:B------:R-:W-:Y:S01]  /*10a0*/  IMAD.MOV.U32 R25, RZ, RZ, 0x2 ;  /* 0x00000002ff197424 */ /* 0x000fe200078e00ff */
[----:B------:R-:W-:Y:S02]  /*10b0*/  F2FP.BF16.PACK_AB R27, R27, R26 ;  /* 0x0000001a1b1b723e */ /* 0x000fe400000010ff */
[----:B------:R-:W-:Y:S02]  /*10c0*/  F2FP.BF16.PACK_AB R28, R29, R28 ;  /* 0x0000001c1d1c723e */ /* 0x000fe400000010ff */
[----:B------:R-:W-:Y:S01]  /*10d0*/  F2FP.BF16.PACK_AB R31, R31, R30 ;  /* 0x0000001e1f1f723e */ /* 0x000fe200000010ff */
[C---:B-1----:R-:W-:Y:S01]  /*10e0*/  IMAD.SHL.U32 R2, R58.reuse, 0x10, RZ ;  /* 0x000000103a027824 */ /* 0x042fe200078e00ff */
[C---:B------:R-:W-:Y:S01]  /*10f0*/  LOP3.LUT R5, R58.reuse, 0x80, RZ, 0xc0, !PT ;  /* 0x000000803a057812 */ /* 0x040fe200078ec0ff */
[C---:B------:R-:W-:Y:S01]  /*1100*/  IMAD.SHL.U32 R0, R58.reuse, 0x2, RZ ;  /* 0x000000023a007824 */ /* 0x040fe200078e00ff */
[----:B------:R-:W-:Y:S01]  /*1110*/  SHF.R.U32.HI R7, RZ, 0x2, R58 ;  /* 0x00000002ff077819 */ /* 0x000fe2000001163a */
[----:B------:R-:W-:Y:S01]  /*1120*/  IMAD.SHL.U32 R16, R58, 0x8, RZ ;  /* 0x000000083a107824 */ /* 0x000fe200078e00ff */
[----:B------:R-:W-:-:S02]  /*1130*/  LOP3.LUT R3, R2, 0x5c0, RZ, 0xc0, !PT ;  /* 0x000005c002037812 */ /* 0x000fc400078ec0ff */
[----:B------:R-:W-:Y:S02]  /*1140*/  LOP3.LUT R6, R58, 0xf8, RZ, 0xc0, !PT ;  /* 0x000000f83a067812 */ /* 0x000fe400078ec0ff */
[----:B------:R-:W-:Y:S02]  /*1150*/  LOP3.LUT R0, R3, 0x6, R0, 0xf8, !PT ;  /* 0x0000000603007812 */ /* 0x000fe400078ef800 */
[----:B------:R-:W-:Y:S02]  /*1160*/  LOP3.LUT R3, R16, 0x7f8, RZ, 0xc0, !PT ;  /* 0x000007f810037812 */ /* 0x000fe400078ec0ff */
[----:B------:R-:W-:Y:S01]  /*1170*/  F2FP.BF16.PACK_AB R48, R49, R48 ;  /* 0x000000303130723e */ /* 0x000fe200000010ff */
[----:B------:R-:W-:Y:S01]  /*1180*/  IMAD R0, R5, 0x10, R0 ;  /* 0x0000001005007824 */ /* 0x000fe200078e0200 */
[----:B------:R-:W-:Y:S02]  /*1190*/  LOP3.LUT R2, R3, 0x800, RZ, 0xfc, !PT ;  /* 0x0000080003027812 */ /* 0x000fe400078efcff */
[----:B------:R-:W-:-:S02]  /*11a0*/  F2FP.BF16.PACK_AB R51, R51, R50 ;  /* 0x000000323333723e */ /* 0x000fc400000010ff */
[C---:B------:R-:W-:Y:S02]  /*11b0*/  IADD3 R4, R0.reuse, 0x200, RZ ;  /* 0x0000020000047810 */ /* 0x040fe40007ffe0ff */
[----:B------:R-:W-:Y:S02]  /*11c0*/  SHF.R.U32.HI R5, RZ, 0x2, R2 ;  /* 0x00000002ff057819 */ /* 0x000fe40000011602 */
[----:B------:R-:W-:Y:S01]  /*11d0*/  LOP3.LUT R2, R0, 0x8, R7, 0xf8, !PT ;  /* 0x0000000800027812 */ /* 0x000fe200078ef807 */
[----:B------:R-:W-:Y:S01]  /*11e0*/  IMAD.SHL.U32 R7, R3, 0x2, RZ ;  /* 0x0000000203077824 */ /* 0x000fe200078e00ff */
[----:B------:R-:W-:Y:S02]  /*11f0*/  SHF.R.U32.HI R0, RZ, 0x2, R0 ;  /* 0x00000002ff007819 */ /* 0x000fe40000011600 */
[----:B------:R-:W-:Y:S01]  /*1200*/  SHF.R.U32.HI R4, RZ, 0x2, R4 ;  /* 0x00000002ff047819 */ /* 0x000fe20000011604 */
[----:B------:R-:W-:Y:S01]  /*1210*/  IMAD R12, R6, 0x2, R7 ;  /* 0x00000002060c7824 */ /* 0x000fe200078e0207 */
[----:B------:R-:W-:-:S02]  /*1220*/  LOP3.LUT R8, R5, 0x3f0, RZ, 0xc0, !PT ;  /* 0x000003f005087812 */ /* 0x000fc400078ec0ff */
[----:B------:R-:W-:Y:S02]  /*1230*/  LOP3.LUT R3, R0, 0x3fc, RZ, 0xc0, !PT ;  /* 0x000003fc00037812 */ /* 0x000fe400078ec0ff */
[----:B------:R-:W-:Y:S01]  /*1240*/  LOP3.LUT R5, R4, 0x3f0, RZ, 0xc0, !PT ;  /* 0x000003f004057812 */ /* 0x000fe200078ec0ff */
[----:B------:R-:W-:Y:S01]  /*1250*/  IMAD.IADD R20, R7, 0x1, R8 ;  /* 0x0000000107147824 */ /* 0x000fe200078e0208 */
[----:B------:R-:W-:Y:S01]  /*1260*/  BAR.SYNC.DEFER_BLOCKING 0x0 ;  /* 0x0000000000007b1d */ /* 0x000fe20000010000 */
[C---:B------:R-:W-:Y:S01]  /*1270*/  IMAD R17, R2.reuse, 0x2, R3 ;  /* 0x0000000202117824 */ /* 0x040fe200078e0203 */
[----:B------:R-:W-:Y:S01]  /*1280*/  F2FP.BF16.PACK_AB R52, R53, R52 ;  /* 0x000000343534723e */ /* 0x000fe200000010ff */
[----:B------:R-:W-:Y:S01]  /*1290*/  IMAD R18, R2, 0x2, R5 ;  /* 0x0000000202127824 */ /* 0x000fe200078e0205 */
[----:B------:R-:W-:Y:S02]  /*12a0*/  F2FP.BF16.PACK_AB R55, R55, R54 ;  /* 0x000000363737723e */ /* 0x000fe400000010ff */
[----:B------:R-:W-:-:S04]  /*12b0*/  SHF.R.U32.HI R2, RZ, 0x3, R58 ;  /* 0x00000003ff027819 */ /* 0x000fc8000001163a */
[----:B------:R-:W-:-:S04]  /*12c0*/  SGXT.U32 R2, R2, 0x5 ;  /* 0x000000050202781a */ /* 0x000fc80000000000 */
[----:B------:R-:W-:-:S04]  /*12d0*/  LOP3.LUT R3, R2, R77, RZ, 0xfc, !PT ;  /* 0x0000004d02037212 */ /* 0x000fc800078efcff */
[----:B------:R-:W-:Y:S01]  /*12e0*/  LOP3.LUT R2, R3, 0x40, RZ, 0xfc, !PT ;  /* 0x0000004003027812 */ /* 0x000fe200078efcff */
[----:B------:R-:W-:Y:S04]  /*12f0*/  STS [R17], R14 ;  /* 0x0000000e11007388 */ /* 0x000fe80000000800 */
[----:B------:R-:W-:Y:S04]  /*1300*/  STS [R18+0x400], R23 ;  /* 0x0004001712007388 */ /* 0x000fe80000000800 */
[----:B------:R-:W-:Y:S04]  /*1310*/  STS [R17+0x20], R44 ;  /* 0x0000202c11007388 */ /* 0x000fe80000000800 */
[----:B------:R-:W-:Y:S04]  /*1320*/  STS [R18+0x420], R47 ;  /* 0x0004202f12007388 */ /* 0x000fe80000000800 */
[----:B------:R-:W-:Y:S04]  /*1330*/  STS [R17+0x40], R40 ;  /* 0x0000402811007388 */ /* 0x000fe80000000800 */
[----:B------:R-:W-:Y:S04]  /*1340*/  STS [R18+0x440], R43 ;  /* 0x0004402b12007388 */ /* 0x000fe80000000800 */
[----:B------:R-:W-:Y:S04]  /*1350*/  STS [R17+0x60], R36 ;  /* 0x0000602411007388 */ /* 0x000fe80000000800 */
[----:B------:R-:W-:Y:S04]  /*1360*/  STS [R18+0x460], R39 ;  /* 0x0004602712007388 */ /* 0x000fe80000000800 */
[----:B------:R-:W-:Y:S06]  /*1370*/  BAR.SYNC.DEFER_BLOCKING 0x0 ;  /* 0x0000000000007b1d */ /* 0x000fec0000010000 */
[----:B------:R-:W1:Y:S04]  /*1380*/  LDS.128 R4, [R12] ;  /* 0x000000000c047984 */ /* 0x000e680000000c00 */
[----:B------:R-:W3:Y:S04]  /*1390*/  LDS.128 R8, [R20+0x1000] ;  /* 0x0010000014087984 */ /* 0x000ee80000000c00 */
[----:B------:R-:W-:Y:S06]  /*13a0*/  BAR.SYNC.DEFER_BLOCKING 0x0 ;  /* 0x0000000000007b1d */ /* 0x000fec0000010000 */
[----:B------:R-:W-:Y:S04]  /*13b0*/  STS [R17], R24 ;  /* 0x0000001811007388 */ /* 0x000fe80000000800 */
[----:B------:R-:W-:Y:S04]  /*13c0*/  STS [R18+0x400], R27 ;  /* 0x0004001b12007388 */ /* 0x000fe80000000800 */
[----:B------:R-:W-:Y:S04]  /*13d0*/  STS [R17+0x20], R28 ;  /* 0x0000201c11007388 */ /* 0x000fe80000000800 */
[----:B------:R-:W-:Y:S04]  /*13e0*/  STS [R18+0x420], R31 ;  /* 0x0004201f12007388 */ /* 0x000fe80000000800 */
[----:B------:R-:W-:Y:S04]  /*13f0*/  STS [R17+0x40], R48 ;  /* 0x0000403011007388 */ /* 0x000fe80000000800 */
[----:B------:R-:W-:Y:S04]  /*1400*/  STS [R18+0x440], R51 ;  /* 0x0004403312007388 */ /* 0x000fe80000000800 */
[----:B------:R-:W-:Y:S04]  /*1410*/  STS [R17+0x60], R52 ;  /* 0x0000603411007388 */ /* 0x000fe80000000800 */
[----:B------:R4:W-:Y:S04]  /*1420*/  STS [R18+0x460], R55 ;  /* 0x0004603712007388 */ /* 0x0009e80000000800 */
[----:B------:R-:W-:Y:S06]  /*1430*/  BAR.SYNC.DEFER_BLOCKING 0x0 ;  /* 0x0000000000007b1d */ /* 0x000fec0000010000 */
[----:B------:R-:W5:Y:S01]  /*1440*/  LDS.128 R12, [R12] ;  /* 0x000000000c0c7984 */ /* 0x000f620000000c00 */
[----:B--2---:R-:W-:-:S02]  /*1450*/  LOP3.LUT R0, R59, 0x38, R16, 0xf8, !PT ;  /* 0x000000383b007812 */ /* 0x004fc400078ef810 */
[C---:B------:R-:W-:Y:S02]  /*1460*/  LOP3.LUT R16, R3.reuse, 0x20, RZ, 0xfc, !PT ;  /* 0x0000002003107812 */ /* 0x040fe400078efcff */
[----:B------:R-:W-:Y:S01]  /*1470*/  ISETP.GE.AND P0, PT, R0, 0x300, PT ;  /* 0x000003000000780c */ /* 0x000fe20003f06270 */
[----:B------:R-:W-:-:S03]  /*1480*/  IMAD R0, R3, 0x300, R0 ;  /* 0x0000030003007824 */ /* 0x000fc600078e0200 */
[----:B------:R-:W-:Y:S02]  /*1490*/  ISETP.LT.AND P1, PT, R3, 0x4d, !P0 ;  /* 0x0000004d0300780c */ /* 0x000fe40004721270 */
[----:B------:R-:W-:Y:S02]  /*14a0*/  ISETP.LT.AND P2, PT, R16, 0x4d, !P0 ;  /* 0x0000004d1000780c */ /* 0x000fe40004741270 */
[----:B------:R-:W-:Y:S01]  /*14b0*/  ISETP.LT.AND P3, PT, R2, 0x4d, !P0 ;  /* 0x0000004d0200780c */ /* 0x000fe20004761270 */
[C---:B------:R-:W-:Y:S01]  /*14c0*/  IMAD.WIDE R2, R0.reuse, R25, c[0x0][0x170] ;  /* 0x00005c0000027625 */ /* 0x040fe200078e0219 */
[----:B------:R-:W-:Y:S02]  /*14d0*/  ISETP.LT.AND P0, PT, R77, RZ, !P0 ;  /* 0x000000ff4d00720c */ /* 0x000fe40004701270 */
[C---:B------:R-:W-:Y:S02]  /*14e0*/  IADD3 R16, R0.reuse, 0x6000, RZ ;  /* 0x0000600000107810 */ /* 0x040fe40007ffe0ff */
[----:B----4-:R-:W-:-:S03]  /*14f0*/  IADD3 R18, R0, 0xc000, RZ ;  /* 0x0000c00000127810 */ /* 0x010fc60007ffe0ff */
[-C--:B------:R-:W-:Y:S01]  /*1500*/  IMAD.WIDE R16, R16, R25.reuse, c[0x0][0x170] ;  /* 0x00005c0010107625 */ /* 0x080fe200078e0219 */
[----:B-1----:R1:W-:Y:S03]  /*1510*/  @P1 STG.E.128 [R2.64], R4 ;  /* 0x0000000402001986 */ /* 0x0023e6000c101d04 */
[----:B------:R-:W-:Y:S01]  /*1520*/  IMAD.WIDE R18, R18, R25, c[0x0][0x170] ;  /* 0x00005c0012127625 */ /* 0x000fe200078e0219 */
[----:B---3--:R1:W-:Y:S04]  /*1530*/  @P2 STG.E.128 [R16.64], R8 ;  /* 0x0000000810002986 */ /* 0x0083e8000c101d04 */
[----:B-----5:R1:W-:Y:S01]  /*1540*/  @P3 STG.E.128 [R18.64], R12 ;  /* 0x0000000c12003986 */ /* 0x0203e2000c101d04 */
[----:B------:R-:W-:Y:S05]  /*1550*/  @!P0 EXIT ;  /* 0x000000000000894d */ /* 0x000fea0003800000 */
[----:B------:R-:W2:Y:S01]  /*1560*/  LDS.128 R20, [R20+0x1000] ;  /* 0x0010000014147984 */ /* 0x000ea20000000c00 */
[----:B-1----:R-:W-:-:S05]  /*1570*/  IADD3 R2, R0, 0x12000, RZ ;  /* 0x0001200000027810 */ /* 0x002fca0007ffe0ff */
[----:B------:R-:W-:-:S05]  /*1580*/  IMAD.WIDE R2, R2, R25, c[0x0][0x170] ;  /* 0x00005c0002027625 */ /* 0x000fca00078e0219 */
[----:B--2---:R-:W-:Y:S01]  /*1590*/  STG.E.128 [R2.64], R20 ;  /* 0x0000001402007986 */ /* 0x004fe2000c101d04 */
[----:B------:R-:W-:Y:S05]  /*15a0*/  EXIT ;  /* 0x000000000000794d */ /* 0x000fea0003800000 */
.L_x_1:
[----:B------:R-:W-:-:S00]  /*15b0*/  BRA `(.L_x_1) ;  /* 0xfffffff000007947 */ /* 0x000fc0000383ffff */
[----:B------:R-:W-:-:S00]  /*15c0*/  NOP ;  /* 0x0000000000007918 */ /* 0x000fc00000000000 */
        /* <DEDUP_REMOVED lines=11> */
.L_x_2:


//--------------------- .nv.shared.triton_mm      --------------------------
	.section	.nv.shared.triton_mm,"aw",@nobits
	.sectionflags	@""
	.align	16
